//
// Generated by NVIDIA NVVM Compiler
//
// Compiler Build ID: CL-36424714
// Cuda compilation tools, release 13.0, V13.0.88
// Based on NVVM 20.0.0
//

.version 9.0
.target sm_100
.address_size 64

	// .globl	_Z20matmul_tiled_studentPKfS0_Pfiii

.visible .entry _Z20matmul_tiled_studentPKfS0_Pfiii(
	.param .u64 .ptr .align 1 _Z20matmul_tiled_studentPKfS0_Pfiii_param_0,
	.param .u64 .ptr .align 1 _Z20matmul_tiled_studentPKfS0_Pfiii_param_1,
	.param .u64 .ptr .align 1 _Z20matmul_tiled_studentPKfS0_Pfiii_param_2,
	.param .u32 _Z20matmul_tiled_studentPKfS0_Pfiii_param_3,
	.param .u32 _Z20matmul_tiled_studentPKfS0_Pfiii_param_4,
	.param .u32 _Z20matmul_tiled_studentPKfS0_Pfiii_param_5
)
{


	ret;

}


// ===== COMPILED SASS (sm_100) =====

	.target	sm_100

	.elftype	@"ET_EXEC"


//--------------------- .note.nv.tkinfo           --------------------------
	.section	.note.nv.tkinfo,"",@"SHT_NOTE"
	.sectionflags	@"SHF_NOTE_NV_TKINFO"
	.tkinfo
        /*0018*/ 	.word	0x00000002
        /*0030*/ 	.string	""
        /*0030*/ 	.string	"ptxas"
        /*0030*/ 	.string	"Cuda compilation tools, release 13.0, V13.0.88"
        /*0030*/ 	.string	"Build cuda_13.0.r13.0/compiler.36424714_0"
        /*0030*/ 	.string	"-arch sm_100 -m 64 "



//--------------------- .note.nv.cuinfo           --------------------------
	.section	.note.nv.cuinfo,"",@"SHT_NOTE"
	.sectionflags	@"SHF_NOTE_NV_CUINFO"
        /*0018*/ 	.short	0x0002
        /*001a*/ 	.short	0x0064
        /*001c*/ 	.short	0x0082
	.zero		2


//--------------------- .nv.info                  --------------------------
	.section	.nv.info,"",@"SHT_CUDA_INFO"
	.align	4


	//----- nvinfo : EIATTR_REGCOUNT
	.align		4
        /*0000*/ 	.byte	0x04, 0x2f
        /*0002*/ 	.short	(.L_1 - .L_0)
	.align		4
.L_0:
        /*0004*/ 	.word	index@(_Z20matmul_tiled_studentPKfS0_Pfiii)
        /*0008*/ 	.word	0x00000004


	//----- nvinfo : EIATTR_FRAME_SIZE
	.align		4
.L_1:
        /*000c*/ 	.byte	0x04, 0x11
        /*000e*/ 	.short	(.L_3 - .L_2)
	.align		4
.L_2:
        /*0010*/ 	.word	index@(_Z20matmul_tiled_studentPKfS0_Pfiii)
        /*0014*/ 	.word	0x00000000


	//----- nvinfo : EIATTR_MIN_STACK_SIZE
	.align		4
.L_3:
        /*0018*/ 	.byte	0x04, 0x12
        /*001a*/ 	.short	(.L_5 - .L_4)
	.align		4
.L_4:
        /*001c*/ 	.word	index@(_Z20matmul_tiled_studentPKfS0_Pfiii)
        /*0020*/ 	.word	0x00000000
.L_5:


//--------------------- .nv.compat                --------------------------
	.section	.nv.compat,"",@"SHT_CUDA_COMPAT_INFO"
	.align	4
        /*0000*/ 	.byte	0x02, 0x09, 0x00, 0x00, 0x02, 0x02, 0x01, 0x00, 0x02, 0x05, 0x05, 0x00, 0x03, 0x07, 0x01, 0x01
        /*0010*/ 	.byte	0x02, 0x03, 0x00, 0x00, 0x02, 0x06, 0x01, 0x00, 0x04, 0x0b, 0x08, 0x00, 0x09, 0x00, 0x00, 0x00
        /*0020*/ 	.byte	0x00, 0x00, 0x00, 0x00


//--------------------- .nv.info._Z20matmul_tiled_studentPKfS0_Pfiii --------------------------
	.section	.nv.info._Z20matmul_tiled_studentPKfS0_Pfiii,"",@"SHT_CUDA_INFO"
	.sectionflags	@""
	.align	4


	//----- nvinfo : EIATTR_CUDA_API_VERSION
	.align		4
        /*0000*/ 	.byte	0x04, 0x37
        /*0002*/ 	.short	(.L_7 - .L_6)
.L_6:
        /*0004*/ 	.word	0x00000082


	//----- nvinfo : EIATTR_KPARAM_INFO
	.align		4
.L_7:
        /*0008*/ 	.byte	0x04, 0x17
        /*000a*/ 	.short	(.L_9 - .L_8)
.L_8:
        /*000c*/ 	.word	0x00000000
        /*0010*/ 	.short	0x0005
        /*0012*/ 	.short	0x0020
        /*0014*/ 	.byte	0x00, 0xf0, 0x11, 0x00


	//----- nvinfo : EIATTR_KPARAM_INFO
	.align		4
.L_9:
        /*0018*/ 	.byte	0x04, 0x17
        /*001a*/ 	.short	(.L_11 - .L_10)
.L_10:
        /*001c*/ 	.word	0x00000000
        /*0020*/ 	.short	0x0004
        /*0022*/ 	.short	0x001c
        /*0024*/ 	.byte	0x00, 0xf0, 0x11, 0x00


	//----- nvinfo : EIATTR_KPARAM_INFO
	.align		4
.L_11:
        /*0028*/ 	.byte	0x04, 0x17
        /*002a*/ 	.short	(.L_13 - .L_12)
.L_12:
        /*002c*/ 	.word	0x00000000
        /*0030*/ 	.short	0x0003
        /*0032*/ 	.short	0x0018
        /*0034*/ 	.byte	0x00, 0xf0, 0x11, 0x00


	//----- nvinfo : EIATTR_KPARAM_INFO
	.align		4
.L_13:
        /*0038*/ 	.byte	0x04, 0x17
        /*003a*/ 	.short	(.L_15 - .L_14)
.L_14:
        /*003c*/ 	.word	0x00000000
        /*0040*/ 	.short	0x0002
        /*0042*/ 	.short	0x0010
        /*0044*/ 	.byte	0x00, 0xf5, 0x21, 0x00


	//----- nvinfo : EIATTR_KPARAM_INFO
	.align		4
.L_15:
        /*0048*/ 	.byte	0x04, 0x17
        /*004a*/ 	.short	(.L_17 - .L_16)
.L_16:
        /*004c*/ 	.word	0x00000000
        /*0050*/ 	.short	0x0001
        /*0052*/ 	.short	0x0008
        /*0054*/ 	.byte	0x00, 0xf5, 0x21, 0x00


	//----- nvinfo : EIATTR_KPARAM_INFO
	.align		4
.L_17:
        /*0058*/ 	.byte	0x04, 0x17
        /*005a*/ 	.short	(.L_19 - .L_18)
.L_18:
        /*005c*/ 	.word	0x00000000
        /*0060*/ 	.short	0x0000
        /*0062*/ 	.short	0x0000
        /*0064*/ 	.byte	0x00, 0xf5, 0x21, 0x00


	//----- nvinfo : EIATTR_SPARSE_MMA_MASK
	.align		4
.L_19:
        /*0068*/ 	.byte	0x03, 0x50
        /*006a*/ 	.short	0x0000


	//----- nvinfo : EIATTR_MAXREG_COUNT
	.align		4
        /*006c*/ 	.byte	0x03, 0x1b
        /*006e*/ 	.short	0x00ff


	//----- nvinfo : EIATTR_MERCURY_ISA_VERSION
	.align		4
        /*0070*/ 	.byte	0x03, 0x5f
        /*0072*/ 	.short	0x0101


	//----- nvinfo : EIATTR_VRC_CTA_INIT_COUNT
	.align		4
        /*0074*/ 	.byte	0x02, 0x4a
	.zero		1
	.zero		1


	//----- nvinfo : EIATTR_EXIT_INSTR_OFFSETS
	.align		4
        /*0078*/ 	.byte	0x04, 0x1c
        /*007a*/ 	.short	(.L_21 - .L_20)


	//   ....[0]....
.L_20:
        /*007c*/ 	.word	0x00000010


	//----- nvinfo : EIATTR_CBANK_PARAM_SIZE
	.align		4
.L_21:
        /*0080*/ 	.byte	0x03, 0x19
        /*0082*/ 	.short	0x0024


	//----- nvinfo : EIATTR_PARAM_CBANK
	.align		4
        /*0084*/ 	.byte	0x04, 0x0a
        /*0086*/ 	.short	(.L_23 - .L_22)
	.align		4
.L_22:
        /*0088*/ 	.word	index@(.nv.constant0._Z20matmul_tiled_studentPKfS0_Pfiii)
        /*008c*/ 	.short	0x0380
        /*008e*/ 	.short	0x0024


	//----- nvinfo : EIATTR_SW_WAR
	.align		4
.L_23:
        /*0090*/ 	.byte	0x04, 0x36
        /*0092*/ 	.short	(.L_25 - .L_24)
.L_24:
        /*0094*/ 	.word	0x00000008
.L_25:


//--------------------- .nv.callgraph             --------------------------
	.section	.nv.callgraph,"",@"SHT_CUDA_CALLGRAPH"
	.align	4
	.sectionentsize	8
	.align		4
        /*0000*/ 	.word	0x00000000
	.align		4
        /*0004*/ 	.word	0xffffffff
	.align		4
        /*0008*/ 	.word	0x00000000
	.align		4
        /*000c*/ 	.word	0xfffffffe
	.align		4
        /*0010*/ 	.word	0x00000000
	.align		4
        /*0014*/ 	.word	0xfffffffd
	.align		4
        /*0018*/ 	.word	0x00000000
	.align		4
        /*001c*/ 	.word	0xfffffffc


//--------------------- .text._Z20matmul_tiled_studentPKfS0_Pfiii --------------------------
	.section	.text._Z20matmul_tiled_studentPKfS0_Pfiii,"ax",@progbits
	.align	128
        .global         _Z20matmul_tiled_studentPKfS0_Pfiii
        .type           _Z20matmul_tiled_studentPKfS0_Pfiii,@function
        .size           _Z20matmul_tiled_studentPKfS0_Pfiii,(.L_x_1 - _Z20matmul_tiled_studentPKfS0_Pfiii)
        .other          _Z20matmul_tiled_studentPKfS0_Pfiii,@"STO_CUDA_ENTRY STV_DEFAULT"
_Z20matmul_tiled_studentPKfS0_Pfiii:
.text._Z20matmul_tiled_studentPKfS0_Pfiii:
[----:B------:R-:W-:Y:S01]  /*0000*/  LDC R1, c[0x0][0x37c] ;  /* 0x0000df00ff017b82 */ /* 0x000fe20000000800 */
[----:B------:R-:W-:Y:S05]  /*0010*/  EXIT ;  /* 0x000000000000794d */ /* 0x000fea0003800000 */
.L_x_0:
[----:B------:R-:W-:-:S00]  /*0020*/  BRA `(.L_x_0) ;  /* 0xfffffffc00fc7947 */ /* 0x000fc0000383ffff */
[----:B------:R-:W-:-:S00]  /*0030*/  NOP ;  /* 0x0000000000007918 */ /* 0x000fc00000000000 */
        /* <DEDUP_REMOVED lines=12> */
.L_x_1:


//--------------------- .nv.shared.reserved.0     --------------------------
	.section	.nv.shared.reserved.0,"aw",@nobits
	.weak		__nv_reservedSMEM_offset_0_alias
	.size		__nv_reservedSMEM_offset_0_alias, 0, 64
	.other		__nv_reservedSMEM_offset_0_alias,@"STO_CUDA_RESERVED_SHARED STV_DEFAULT"
__nv_reservedSMEM_offset_0_alias:
	.zero		0
	.zero		64


//--------------------- .nv.constant0._Z20matmul_tiled_studentPKfS0_Pfiii --------------------------
	.section	.nv.constant0._Z20matmul_tiled_studentPKfS0_Pfiii,"a",@progbits
	.sectionflags	@""
	.align	4
.nv.constant0._Z20matmul_tiled_studentPKfS0_Pfiii:
	.zero		932


//--------------------- SYMBOLS --------------------------

	.type		.nv.reservedSmem.offset0,@object
	.size		.nv.reservedSmem.offset0,0x4
